//
// Generated by NVIDIA NVVM Compiler
//
// Compiler Build ID: CL-36424714
// Cuda compilation tools, release 13.0, V13.0.88
// Based on NVVM 20.0.0
//

.version 9.0
.target sm_100
.address_size 64

	// .globl	_Z7kernel1Pd

.visible .entry _Z7kernel1Pd(
	.param .u64 .ptr .align 1 _Z7kernel1Pd_param_0
)
{
	.reg .pred 	%p<4>;
	.reg .b32 	%r<17>;
	.reg .b64 	%rd<6>;
	.reg .b64 	%fd<10>;

	ld.param.u64 	%rd3, [_Z7kernel1Pd_param_0];
	mov.u32 	%r9, %ctaid.x;
	mov.u32 	%r10, %ntid.x;
	mov.u32 	%r11, %tid.x;
	mad.lo.s32 	%r1, %r9, %r10, %r11;
	setp.gt.s32 	%p1, %r1, 4094;
	@%p1 bra 	$L__BB0_6;
	cvta.to.global.u64 	%rd4, %rd3;
	add.s64 	%rd1, %rd4, 65536;
	add.s32 	%r2, %r1, 1;
	mov.b32 	%r14, 0;
$L__BB0_2:
	mov.b32 	%r16, 0;
	mov.u32 	%r15, %r2;
$L__BB0_3:
	mul.wide.s32 	%rd5, %r15, 8;
	add.s64 	%rd2, %rd1, %rd5;
	ld.global.f64 	%fd2, [%rd2+-65536];
	ld.global.f64 	%fd3, [%rd2+-32768];
	add.f64 	%fd4, %fd2, %fd3;
	st.global.f64 	[%rd2+-32768], %fd4;
	ld.global.f64 	%fd5, [%rd2];
	add.f64 	%fd6, %fd4, %fd5;
	st.global.f64 	[%rd2], %fd6;
	ld.global.f64 	%fd7, [%rd2+32768];
	add.f64 	%fd1, %fd6, %fd7;
	st.global.f64 	[%rd2+32768], %fd1;
	setp.eq.s32 	%p2, %r16, 4092;
	@%p2 bra 	$L__BB0_5;
	ld.global.f64 	%fd8, [%rd2+65536];
	add.f64 	%fd9, %fd1, %fd8;
	st.global.f64 	[%rd2+65536], %fd9;
	add.s32 	%r16, %r16, 4;
	add.s32 	%r15, %r15, 16384;
	bra.uni 	$L__BB0_3;
$L__BB0_5:
	add.s32 	%r14, %r14, 1;
	setp.ne.s32 	%p3, %r14, 100;
	@%p3 bra 	$L__BB0_2;
$L__BB0_6:
	ret;

}
	// .globl	_Z7kernel2Pd
.visible .entry _Z7kernel2Pd(
	.param .u64 .ptr .align 1 _Z7kernel2Pd_param_0
)
{
	.reg .pred 	%p<4>;
	.reg .b32 	%r<17>;
	.reg .b64 	%rd<6>;
	.reg .b64 	%fd<10>;

	ld.param.u64 	%rd3, [_Z7kernel2Pd_param_0];
	mov.u32 	%r9, %ctaid.x;
	mov.u32 	%r10, %ntid.x;
	mov.u32 	%r11, %tid.x;
	mad.lo.s32 	%r1, %r9, %r10, %r11;
	setp.gt.s32 	%p1, %r1, 4096;
	@%p1 bra 	$L__BB1_6;
	cvta.to.global.u64 	%rd4, %rd3;
	add.s64 	%rd1, %rd4, 65568;
	add.s32 	%r2, %r1, 1;
	mov.b32 	%r14, 0;
$L__BB1_2:
	mov.b32 	%r16, 0;
	mov.u32 	%r15, %r2;
$L__BB1_3:
	mul.wide.s32 	%rd5, %r15, 8;
	add.s64 	%rd2, %rd1, %rd5;
	ld.global.f64 	%fd2, [%rd2+-65568];
	ld.global.f64 	%fd3, [%rd2+-32784];
	add.f64 	%fd1, %fd2, %fd3;
	st.global.f64 	[%rd2+-32784], %fd1;
	setp.eq.s32 	%p2, %r16, 4096;
	@%p2 bra 	$L__BB1_5;
	ld.global.f64 	%fd4, [%rd2];
	add.f64 	%fd5, %fd1, %fd4;
	st.global.f64 	[%rd2], %fd5;
	ld.global.f64 	%fd6, [%rd2+32784];
	add.f64 	%fd7, %fd5, %fd6;
	st.global.f64 	[%rd2+32784], %fd7;
	ld.global.f64 	%fd8, [%rd2+65568];
	add.f64 	%fd9, %fd7, %fd8;
	st.global.f64 	[%rd2+65568], %fd9;
	add.s32 	%r16, %r16, 4;
	add.s32 	%r15, %r15, 16392;
	bra.uni 	$L__BB1_3;
$L__BB1_5:
	add.s32 	%r14, %r14, 1;
	setp.ne.s32 	%p3, %r14, 100;
	@%p3 bra 	$L__BB1_2;
$L__BB1_6:
	ret;

}


// ===== COMPILED SASS (sm_100) =====

	.target	sm_100

	.elftype	@"ET_EXEC"


//--------------------- .note.nv.tkinfo           --------------------------
	.section	.note.nv.tkinfo,"",@"SHT_NOTE"
	.sectionflags	@"SHF_NOTE_NV_TKINFO"
	.tkinfo
        /*0018*/ 	.word	0x00000002
        /*0030*/ 	.string	""
        /*0030*/ 	.string	"ptxas"
        /*0030*/ 	.string	"Cuda compilation tools, release 13.0, V13.0.88"
        /*0030*/ 	.string	"Build cuda_13.0.r13.0/compiler.36424714_0"
        /*0030*/ 	.string	"-arch sm_100 -m 64 "



//--------------------- .note.nv.cuinfo           --------------------------
	.section	.note.nv.cuinfo,"",@"SHT_NOTE"
	.sectionflags	@"SHF_NOTE_NV_CUINFO"
        /*0018*/ 	.short	0x0002
        /*001a*/ 	.short	0x0064
        /*001c*/ 	.short	0x0082
	.zero		2


//--------------------- .nv.info                  --------------------------
	.section	.nv.info,"",@"SHT_CUDA_INFO"
	.align	4


	//----- nvinfo : EIATTR_REGCOUNT
	.align		4
        /*0000*/ 	.byte	0x04, 0x2f
        /*0002*/ 	.short	(.L_1 - .L_0)
	.align		4
.L_0:
        /*0004*/ 	.word	index@(_Z7kernel1Pd)
        /*0008*/ 	.word	0x00000020


	//----- nvinfo : EIATTR_FRAME_SIZE
	.align		4
.L_1:
        /*000c*/ 	.byte	0x04, 0x11
        /*000e*/ 	.short	(.L_3 - .L_2)
	.align		4
.L_2:
        /*0010*/ 	.word	index@(_Z7kernel1Pd)
        /*0014*/ 	.word	0x00000000


	//----- nvinfo : EIATTR_REGCOUNT
	.align		4
.L_3:
        /*0018*/ 	.byte	0x04, 0x2f
        /*001a*/ 	.short	(.L_5 - .L_4)
	.align		4
.L_4:
        /*001c*/ 	.word	index@(_Z7kernel2Pd)
        /*0020*/ 	.word	0x00000020


	//----- nvinfo : EIATTR_FRAME_SIZE
	.align		4
.L_5:
        /*0024*/ 	.byte	0x04, 0x11
        /*0026*/ 	.short	(.L_7 - .L_6)
	.align		4
.L_6:
        /*0028*/ 	.word	index@(_Z7kernel2Pd)
        /*002c*/ 	.word	0x00000000


	//----- nvinfo : EIATTR_MIN_STACK_SIZE
	.align		4
.L_7:
        /*0030*/ 	.byte	0x04, 0x12
        /*0032*/ 	.short	(.L_9 - .L_8)
	.align		4
.L_8:
        /*0034*/ 	.word	index@(_Z7kernel2Pd)
        /*0038*/ 	.word	0x00000000


	//----- nvinfo : EIATTR_MIN_STACK_SIZE
	.align		4
.L_9:
        /*003c*/ 	.byte	0x04, 0x12
        /*003e*/ 	.short	(.L_11 - .L_10)
	.align		4
.L_10:
        /*0040*/ 	.word	index@(_Z7kernel1Pd)
        /*0044*/ 	.word	0x00000000
.L_11:


//--------------------- .nv.compat                --------------------------
	.section	.nv.compat,"",@"SHT_CUDA_COMPAT_INFO"
	.align	4
        /*0000*/ 	.byte	0x02, 0x09, 0x00, 0x00, 0x02, 0x02, 0x01, 0x00, 0x02, 0x05, 0x05, 0x00, 0x03, 0x07, 0x01, 0x01
        /*0010*/ 	.byte	0x02, 0x03, 0x00, 0x00, 0x02, 0x06, 0x01, 0x00, 0x04, 0x0b, 0x08, 0x00, 0x01, 0x00, 0x00, 0x00
        /*0020*/ 	.byte	0x00, 0x00, 0x00, 0x00


//--------------------- .nv.info._Z7kernel2Pd     --------------------------
	.section	.nv.info._Z7kernel2Pd,"",@"SHT_CUDA_INFO"
	.sectionflags	@""
	.align	4


	//----- nvinfo : EIATTR_CUDA_API_VERSION
	.align		4
        /*0000*/ 	.byte	0x04, 0x37
        /*0002*/ 	.short	(.L_13 - .L_12)
.L_12:
        /*0004*/ 	.word	0x00000082


	//----- nvinfo : EIATTR_KPARAM_INFO
	.align		4
.L_13:
        /*0008*/ 	.byte	0x04, 0x17
        /*000a*/ 	.short	(.L_15 - .L_14)
.L_14:
        /*000c*/ 	.word	0x00000000
        /*0010*/ 	.short	0x0000
        /*0012*/ 	.short	0x0000
        /*0014*/ 	.byte	0x00, 0xf5, 0x21, 0x00


	//----- nvinfo : EIATTR_SPARSE_MMA_MASK
	.align		4
.L_15:
        /*0018*/ 	.byte	0x03, 0x50
        /*001a*/ 	.short	0x0000


	//----- nvinfo : EIATTR_MAXREG_COUNT
	.align		4
        /*001c*/ 	.byte	0x03, 0x1b
        /*001e*/ 	.short	0x00ff


	//----- nvinfo : EIATTR_MERCURY_ISA_VERSION
	.align		4
        /*0020*/ 	.byte	0x03, 0x5f
        /*0022*/ 	.short	0x0101


	//----- nvinfo : EIATTR_VRC_CTA_INIT_COUNT
	.align		4
        /*0024*/ 	.byte	0x02, 0x4a
	.zero		1
	.zero		1


	//----- nvinfo : EIATTR_EXIT_INSTR_OFFSETS
	.align		4
        /*0028*/ 	.byte	0x04, 0x1c
        /*002a*/ 	.short	(.L_17 - .L_16)


	//   ....[0]....
.L_16:
        /*002c*/ 	.word	0x00000060


	//   ....[1]....
        /*0030*/ 	.word	0x00000cf0


	//----- nvinfo : EIATTR_CBANK_PARAM_SIZE
	.align		4
.L_17:
        /*0034*/ 	.byte	0x03, 0x19
        /*0036*/ 	.short	0x0008


	//----- nvinfo : EIATTR_PARAM_CBANK
	.align		4
        /*0038*/ 	.byte	0x04, 0x0a
        /*003a*/ 	.short	(.L_19 - .L_18)
	.align		4
.L_18:
        /*003c*/ 	.word	index@(.nv.constant0._Z7kernel2Pd)
        /*0040*/ 	.short	0x0380
        /*0042*/ 	.short	0x0008


	//----- nvinfo : EIATTR_SW_WAR
	.align		4
.L_19:
        /*0044*/ 	.byte	0x04, 0x36
        /*0046*/ 	.short	(.L_21 - .L_20)
.L_20:
        /*0048*/ 	.word	0x00000008
.L_21:


//--------------------- .nv.info._Z7kernel1Pd     --------------------------
	.section	.nv.info._Z7kernel1Pd,"",@"SHT_CUDA_INFO"
	.sectionflags	@""
	.align	4


	//----- nvinfo : EIATTR_CUDA_API_VERSION
	.align		4
        /*0000*/ 	.byte	0x04, 0x37
        /*0002*/ 	.short	(.L_23 - .L_22)
.L_22:
        /*0004*/ 	.word	0x00000082


	//----- nvinfo : EIATTR_KPARAM_INFO
	.align		4
.L_23:
        /*0008*/ 	.byte	0x04, 0x17
        /*000a*/ 	.short	(.L_25 - .L_24)
.L_24:
        /*000c*/ 	.word	0x00000000
        /*0010*/ 	.short	0x0000
        /*0012*/ 	.short	0x0000
        /*0014*/ 	.byte	0x00, 0xf5, 0x21, 0x00


	//----- nvinfo : EIATTR_SPARSE_MMA_MASK
	.align		4
.L_25:
        /*0018*/ 	.byte	0x03, 0x50
        /*001a*/ 	.short	0x0000


	//----- nvinfo : EIATTR_MAXREG_COUNT
	.align		4
        /*001c*/ 	.byte	0x03, 0x1b
        /*001e*/ 	.short	0x00ff


	//----- nvinfo : EIATTR_MERCURY_ISA_VERSION
	.align		4
        /*0020*/ 	.byte	0x03, 0x5f
        /*0022*/ 	.short	0x0101


	//----- nvinfo : EIATTR_VRC_CTA_INIT_COUNT
	.align		4
        /*0024*/ 	.byte	0x02, 0x4a
	.zero		1
	.zero		1


	//----- nvinfo : EIATTR_EXIT_INSTR_OFFSETS
	.align		4
        /*0028*/ 	.byte	0x04, 0x1c
        /*002a*/ 	.short	(.L_27 - .L_26)


	//   ....[0]....
.L_26:
        /*002c*/ 	.word	0x00000060


	//   ....[1]....
        /*0030*/ 	.word	0x00001020


	//----- nvinfo : EIATTR_CBANK_PARAM_SIZE
	.align		4
.L_27:
        /*0034*/ 	.byte	0x03, 0x19
        /*0036*/ 	.short	0x0008


	//----- nvinfo : EIATTR_PARAM_CBANK
	.align		4
        /*0038*/ 	.byte	0x04, 0x0a
        /*003a*/ 	.short	(.L_29 - .L_28)
	.align		4
.L_28:
        /*003c*/ 	.word	index@(.nv.constant0._Z7kernel1Pd)
        /*0040*/ 	.short	0x0380
        /*0042*/ 	.short	0x0008


	//----- nvinfo : EIATTR_SW_WAR
	.align		4
.L_29:
        /*0044*/ 	.byte	0x04, 0x36
        /*0046*/ 	.short	(.L_31 - .L_30)
.L_30:
        /*0048*/ 	.word	0x00000008
.L_31:


//--------------------- .nv.callgraph             --------------------------
	.section	.nv.callgraph,"",@"SHT_CUDA_CALLGRAPH"
	.align	4
	.sectionentsize	8
	.align		4
        /*0000*/ 	.word	0x00000000
	.align		4
        /*0004*/ 	.word	0xffffffff
	.align		4
        /*0008*/ 	.word	0x00000000
	.align		4
        /*000c*/ 	.word	0xfffffffe
	.align		4
        /*0010*/ 	.word	0x00000000
	.align		4
        /*0014*/ 	.word	0xfffffffd
	.align		4
        /*0018*/ 	.word	0x00000000
	.align		4
        /*001c*/ 	.word	0xfffffffc


//--------------------- .text._Z7kernel2Pd        --------------------------
	.section	.text._Z7kernel2Pd,"ax",@progbits
	.align	128
        .global         _Z7kernel2Pd
        .type           _Z7kernel2Pd,@function
        .size           _Z7kernel2Pd,(.L_x_6 - _Z7kernel2Pd)
        .other          _Z7kernel2Pd,@"STO_CUDA_ENTRY STV_DEFAULT"
_Z7kernel2Pd:
.text._Z7kernel2Pd:
[----:B------:R-:W-:Y:S01]  /*0000*/  LDC R1, c[0x0][0x37c] ;  /* 0x0000df00ff017b82 */ /* 0x000fe20000000800 */
[----:B------:R-:W0:Y:S07]  /*0010*/  S2R R3, SR_TID.X ;  /* 0x0000000000037919 */ /* 0x000e2e0000002100 */
[----:B------:R-:W0:Y:S08]  /*0020*/  S2UR UR4, SR_CTAID.X ;  /* 0x00000000000479c3 */ /* 0x000e300000002500 */
[----:B------:R-:W0:Y:S02]  /*0030*/  LDC R0, c[0x0][0x360] ;  /* 0x0000d800ff007b82 */ /* 0x000e240000000800 */
[----:B0-----:R-:W-:-:S05]  /*0040*/  IMAD R0, R0, UR4, R3 ;  /* 0x0000000400007c24 */ /* 0x001fca000f8e0203 */
[----:B------:R-:W-:-:S13]  /*0050*/  ISETP.GT.AND P0, PT, R0, 0x1000, PT ;  /* 0x000010000000780c */ /* 0x000fda0003f04270 */
[----:B------:R-:W-:Y:S05]  /*0060*/  @P0 EXIT ;  /* 0x000000000000094d */ /* 0x000fea0003800000 */
[----:B------:R-:W0:Y:S01]  /*0070*/  LDCU.64 UR4, c[0x0][0x380] ;  /* 0x00007000ff0477ac */ /* 0x000e220008000a00 */
[----:B------:R-:W-:Y:S01]  /*0080*/  IADD3 R5, PT, PT, R0, 0x1, RZ ;  /* 0x0000000100057810 */ /* 0x000fe20007ffe0ff */
[----:B------:R-:W1:Y:S01]  /*0090*/  LDCU.64 UR6, c[0x0][0x358] ;  /* 0x00006b00ff0677ac */ /* 0x000e620008000a00 */
[----:B0-----:R-:W-:-:S04]  /*00a0*/  UIADD3 UR4, UP0, UPT, UR4, 0x10020, URZ ;  /* 0x0001002004047890 */ /* 0x001fc8000ff1e0ff */
[----:B------:R-:W-:Y:S02]  /*00b0*/  UIADD3.X UR5, UPT, UPT, URZ, UR5, URZ, UP0, !UPT ;  /* 0x00000005ff057290 */ /* 0x000fe400087fe4ff */
[----:B------:R-:W-:Y:S01]  /*00c0*/  MOV R2, UR4 ;  /* 0x0000000400027c02 */ /* 0x000fe20008000f00 */
[----:B------:R-:W-:-:S03]  /*00d0*/  UMOV UR4, URZ ;  /* 0x000000ff00047c82 */ /* 0x000fc60008000000 */
[----:B-1----:R-:W-:-:S07]  /*00e0*/  MOV R3, UR5 ;  /* 0x0000000500037c02 */ /* 0x002fce0008000f00 */
.L_x_1:
[----:B------:R-:W-:-:S05]  /*00f0*/  IMAD.WIDE R10, R5, 0x8, R2 ;  /* 0x00000008050a7825 */ /* 0x000fca00078e0202 */
[----:B------:R-:W2:Y:S04]  /*0100*/  LDG.E.64 R6, desc[UR6][R10.64+-0x10020] ;  /* 0xfeffe0060a067981 */ /* 0x000ea8000c1e1b00 */
[----:B-1----:R-:W2:Y:S04]  /*0110*/  LDG.E.64 R8, desc[UR6][R10.64+-0x8010] ;  /* 0xff7ff0060a087981 */ /* 0x002ea8000c1e1b00 */
[----:B------:R-:W3:Y:S04]  /*0120*/  LDG.E.64 R14, desc[UR6][R10.64] ;  /* 0x000000060a0e7981 */ /* 0x000ee8000c1e1b00 */
[----:B------:R-:W4:Y:S04]  /*0130*/  LDG.E.64 R18, desc[UR6][R10.64+0x8010] ;  /* 0x008010060a127981 */ /* 0x000f28000c1e1b00 */
[----:B------:R-:W5:Y:S01]  /*0140*/  LDG.E.64 R20, desc[UR6][R10.64+0x10020] ;  /* 0x010020060a147981 */ /* 0x000f62000c1e1b00 */
[----:B--2---:R-:W-:Y:S01]  /*0150*/  DADD R12, R6, R8 ;  /* 0x00000000060c7229 */ /* 0x004fe20000000008 */
[----:B------:R-:W-:-:S05]  /*0160*/  IADD3 R7, PT, PT, R0, 0x4009, RZ ;  /* 0x0000400900077810 */ /* 0x000fca0007ffe0ff */
[----:B------:R-:W-:Y:S02]  /*0170*/  IMAD.WIDE R8, R7, 0x8, R2 ;  /* 0x0000000807087825 */ /* 0x000fe400078e0202 */
[----:B---3--:R-:W-:Y:S01]  /*0180*/  DADD R16, R12, R14 ;  /* 0x000000000c107229 */ /* 0x008fe2000000000e */
[----:B------:R0:W-:Y:S06]  /*0190*/  STG.E.64 desc[UR6][R10.64+-0x8010], R12 ;  /* 0xff7ff00c0a007986 */ /* 0x0001ec000c101b06 */
[----:B------:R0:W-:Y:S01]  /*01a0*/  STG.E.64 desc[UR6][R10.64], R16 ;  /* 0x000000100a007986 */ /* 0x0001e2000c101b06 */
[----:B----4-:R-:W-:-:S07]  /*01b0*/  DADD R18, R16, R18 ;  /* 0x0000000010127229 */ /* 0x010fce0000000012 */
[----:B------:R0:W-:Y:S01]  /*01c0*/  STG.E.64 desc[UR6][R10.64+0x8010], R18 ;  /* 0x008010120a007986 */ /* 0x0001e2000c101b06 */
[----:B-----5:R-:W-:-:S07]  /*01d0*/  DADD R20, R18, R20 ;  /* 0x0000000012147229 */ /* 0x020fce0000000014 */
[----:B------:R0:W-:Y:S04]  /*01e0*/  STG.E.64 desc[UR6][R10.64+0x10020], R20 ;  /* 0x010020140a007986 */ /* 0x0001e8000c101b06 */
[----:B------:R-:W2:Y:S04]  /*01f0*/  LDG.E.64 R14, desc[UR6][R8.64+-0x10020] ;  /* 0xfeffe006080e7981 */ /* 0x000ea8000c1e1b00 */
[----:B------:R-:W2:Y:S01]  /*0200*/  LDG.E.64 R22, desc[UR6][R8.64+-0x8010] ;  /* 0xff7ff00608167981 */ /* 0x000ea2000c1e1b00 */
[----:B------:R-:W-:Y:S01]  /*0210*/  UIADD3 UR4, UPT, UPT, UR4, 0x1, URZ ;  /* 0x0000000104047890 */ /* 0x000fe2000fffe0ff */
[----:B------:R-:W-:-:S03]  /*0220*/  UMOV UR5, 0x4 ;  /* 0x0000000400057882 */ /* 0x000fc60000000000 */
[----:B------:R-:W-:Y:S01]  /*0230*/  UISETP.NE.AND UP1, UPT, UR4, 0x64, UPT ;  /* 0x000000640400788c */ /* 0x000fe2000bf25270 */
[----:B--2---:R-:W-:-:S07]  /*0240*/  DADD R14, R14, R22 ;  /* 0x000000000e0e7229 */ /* 0x004fce0000000016 */
[----:B------:R0:W-:Y:S04]  /*0250*/  STG.E.64 desc[UR6][R8.64+-0x8010], R14 ;  /* 0xff7ff00e08007986 */ /* 0x0001e8000c101b06 */
.L_x_0:
[----:B0-----:R-:W2:Y:S04]  /*0260*/  LDG.E.64 R10, desc[UR6][R8.64] ;  /* 0x00000006080a7981 */ /* 0x001ea8000c1e1b00 */
[----:B-1----:R-:W3:Y:S04]  /*0270*/  LDG.E.64 R12, desc[UR6][R8.64+0x8010] ;  /* 0x00801006080c7981 */ /* 0x002ee8000c1e1b00 */
[----:B------:R-:W4:Y:S01]  /*0280*/  LDG.E.64 R16, desc[UR6][R8.64+0x10020] ;  /* 0x0100200608107981 */ /* 0x000f22000c1e1b00 */
[----:B--2---:R-:W-:Y:S01]  /*0290*/  DADD R14, R10, R14 ;  /* 0x000000000a0e7229 */ /* 0x004fe2000000000e */
[----:B------:R-:W-:-:S05]  /*02a0*/  IADD3 R11, PT, PT, R7, 0x4008, RZ ;  /* 0x00004008070b7810 */ /* 0x000fca0007ffe0ff */
[----:B------:R-:W-:Y:S02]  /*02b0*/  IMAD.WIDE R10, R11, 0x8, R2 ;  /* 0x000000080b0a7825 */ /* 0x000fe400078e0202 */
[----:B---3--:R-:W-:Y:S01]  /*02c0*/  DADD R12, R14, R12 ;  /* 0x000000000e0c7229 */ /* 0x008fe2000000000c */
[----:B------:R0:W-:Y:S06]  /*02d0*/  STG.E.64 desc[UR6][R8.64], R14 ;  /* 0x0000000e08007986 */ /* 0x0001ec000c101b06 */
[----:B------:R-:W-:Y:S01]  /*02e0*/  STG.E.64 desc[UR6][R8.64+0x8010], R12 ;  /* 0x0080100c08007986 */ /* 0x000fe2000c101b06 */
[----:B----4-:R-:W-:-:S07]  /*02f0*/  DADD R16, R12, R16 ;  /* 0x000000000c107229 */ /* 0x010fce0000000010 */
[----:B------:R1:W-:Y:S04]  /*0300*/  STG.E.64 desc[UR6][R8.64+0x10020], R16 ;  /* 0x0100201008007986 */ /* 0x0003e8000c101b06 */
[----:B------:R-:W2:Y:S04]  /*0310*/  LDG.E.64 R18, desc[UR6][R10.64+-0x10020] ;  /* 0xfeffe0060a127981 */ /* 0x000ea8000c1e1b00 */
[----:B------:R-:W2:Y:S04]  /*0320*/  LDG.E.64 R20, desc[UR6][R10.64+-0x8010] ;  /* 0xff7ff0060a147981 */ /* 0x000ea8000c1e1b00 */
[----:B------:R-:W3:Y:S04]  /*0330*/  LDG.E.64 R22, desc[UR6][R10.64] ;  /* 0x000000060a167981 */ /* 0x000ee8000c1e1b00 */
[----:B------:R-:W4:Y:S04]  /*0340*/  LDG.E.64 R24, desc[UR6][R10.64+0x8010] ;  /* 0x008010060a187981 */ /* 0x000f28000c1e1b00 */
[----:B------:R-:W5:Y:S01]  /*0350*/  LDG.E.64 R26, desc[UR6][R10.64+0x10020] ;  /* 0x010020060a1a7981 */ /* 0x000f62000c1e1b00 */
[----:B0-----:R-:W-:-:S05]  /*0360*/  IADD3 R15, PT, PT, R7, 0x8010, RZ ;  /* 0x00008010070f7810 */ /* 0x001fca0007ffe0ff */
[----:B-1----:R-:W-:Y:S01]  /*0370*/  IMAD.WIDE R8, R15, 0x8, R2 ;  /* 0x000000080f087825 */ /* 0x002fe200078e0202 */
[----:B--2---:R-:W-:-:S07]  /*0380*/  DADD R18, R18, R20 ;  /* 0x0000000012127229 */ /* 0x004fce0000000014 */
[----:B------:R-:W-:Y:S01]  /*0390*/  STG.E.64 desc[UR6][R10.64+-0x8010], R18 ;  /* 0xff7ff0120a007986 */ /* 0x000fe2000c101b06 */
[----:B---3--:R-:W-:-:S07]  /*03a0*/  DADD R22, R18, R22 ;  /* 0x0000000012167229 */ /* 0x008fce0000000016 */
[----:B------:R-:W-:Y:S01]  /*03b0*/  STG.E.64 desc[UR6][R10.64], R22 ;  /* 0x000000160a007986 */ /* 0x000fe2000c101b06 */
[----:B----4-:R-:W-:-:S07]  /*03c0*/  DADD R24, R22, R24 ;  /* 0x0000000016187229 */ /* 0x010fce0000000018 */
[----:B------:R-:W-:Y:S01]  /*03d0*/  STG.E.64 desc[UR6][R10.64+0x8010], R24 ;  /* 0x008010180a007986 */ /* 0x000fe2000c101b06 */
[----:B-----5:R-:W-:-:S07]  /*03e0*/  DADD R26, R24, R26 ;  /* 0x00000000181a7229 */ /* 0x020fce000000001a */
[----:B------:R0:W-:Y:S04]  /*03f0*/  STG.E.64 desc[UR6][R10.64+0x10020], R26 ;  /* 0x0100201a0a007986 */ /* 0x0001e8000c101b06 */
[----:B------:R-:W2:Y:S04]  /*0400*/  LDG.E.64 R12, desc[UR6][R8.64+-0x10020] ;  /* 0xfeffe006080c7981 */ /* 0x000ea8000c1e1b00 */
[----:B------:R-:W2:Y:S04]  /*0410*/  LDG.E.64 R14, desc[UR6][R8.64+-0x8010] ;  /* 0xff7ff006080e7981 */ /* 0x000ea8000c1e1b00 */
[----:B------:R-:W3:Y:S04]  /*0420*/  LDG.E.64 R16, desc[UR6][R8.64] ;  /* 0x0000000608107981 */ /* 0x000ee8000c1e1b00 */
[----:B------:R-:W4:Y:S04]  /*0430*/  LDG.E.64 R20, desc[UR6][R8.64+0x8010] ;  /* 0x0080100608147981 */ /* 0x000f28000c1e1b00 */
[----:B------:R-:W5:Y:S01]  /*0440*/  LDG.E.64 R28, desc[UR6][R8.64+0x10020] ;  /* 0x01002006081c7981 */ /* 0x000f62000c1e1b00 */
[----:B--2---:R-:W-:Y:S01]  /*0450*/  DADD R12, R12, R14 ;  /* 0x000000000c0c7229 */ /* 0x004fe2000000000e */
[----:B------:R-:W-:-:S05]  /*0460*/  IADD3 R15, PT, PT, R7, 0xc018, RZ ;  /* 0x0000c018070f7810 */ /* 0x000fca0007ffe0ff */
[----:B0-----:R-:W-:Y:S02]  /*0470*/  IMAD.WIDE R10, R15, 0x8, R2 ;  /* 0x000000080f0a7825 */ /* 0x001fe400078e0202 */
[----:B---3--:R-:W-:Y:S01]  /*0480*/  DADD R16, R12, R16 ;  /* 0x000000000c107229 */ /* 0x008fe20000000010 */
[----:B------:R0:W-:Y:S06]  /*0490*/  STG.E.64 desc[UR6][R8.64+-0x8010], R12 ;  /* 0xff7ff00c08007986 */ /* 0x0001ec000c101b06 */
        /* <DEDUP_REMOVED lines=13> */
[----:B------:R0:W-:Y:S01]  /*0570*/  STG.E.64 desc[UR6][R10.64+-0x8010], R14 ;  /* 0xff7ff00e0a007986 */ /* 0x0001e2000c101b06 */
        /* <DEDUP_REMOVED lines=76> */
[----:B------:R1:W-:Y:S01]  /*0a40*/  STG.E.64 desc[UR6][R8.64], R18 ;  /* 0x0000001208007986 */ /* 0x0003e2000c101b06 */
[----:B----4-:R-:W-:-:S07]  /*0a50*/  DADD R20, R18, R20 ;  /* 0x0000000012147229 */ /* 0x010fce0000000014 */
[----:B------:R-:W-:Y:S01]  /*0a60*/  STG.E.64 desc[UR6][R8.64+0x8010], R20 ;  /* 0x0080101408007986 */ /* 0x000fe2000c101b06 */
[----:B-----5:R-:W-:-:S07]  /*0a70*/  DADD R28, R20, R28 ;  /* 0x00000000141c7229 */ /* 0x020fce000000001c */
[----:B------:R2:W-:Y:S04]  /*0a80*/  STG.E.64 desc[UR6][R8.64+0x10020], R28 ;  /* 0x0100201c08007986 */ /* 0x0005e8000c101b06 */
[----:B------:R-:W3:Y:S04]  /*0a90*/  LDG.E.64 R14, desc[UR6][R10.64+-0x10020] ;  /* 0xfeffe0060a0e7981 */ /* 0x000ee8000c1e1b00 */
[----:B------:R-:W3:Y:S04]  /*0aa0*/  LDG.E.64 R16, desc[UR6][R10.64+-0x8010] ;  /* 0xff7ff0060a107981 */ /* 0x000ee8000c1e1b00 */
[----:B------:R-:W4:Y:S04]  /*0ab0*/  LDG.E.64 R24, desc[UR6][R10.64] ;  /* 0x000000060a187981 */ /* 0x000f28000c1e1b00 */
[----:B------:R-:W5:Y:S04]  /*0ac0*/  LDG.E.64 R26, desc[UR6][R10.64+0x8010] ;  /* 0x008010060a1a7981 */ /* 0x000f68000c1e1b00 */
[----:B0-----:R-:W2:Y:S01]  /*0ad0*/  LDG.E.64 R12, desc[UR6][R10.64+0x10020] ;  /* 0x010020060a0c7981 */ /* 0x001ea2000c1e1b00 */
[----:B---3--:R-:W-:Y:S01]  /*0ae0*/  DADD R22, R14, R16 ;  /* 0x000000000e167229 */ /* 0x008fe20000000010 */
[----:B------:R-:W-:-:S06]  /*0af0*/  IADD3 R17, PT, PT, R7, 0x28050, RZ ;  /* 0x0002805007117810 */ /* 0x000fcc0007ffe0ff */
[----:B------:R-:W-:Y:S01]  /*0b00*/  STG.E.64 desc[UR6][R10.64+-0x8010], R22 ;  /* 0xff7ff0160a007986 */ /* 0x000fe2000c101b06 */
[----:B----4-:R-:W-:-:S07]  /*0b10*/  DADD R24, R22, R24 ;  /* 0x0000000016187229 */ /* 0x010fce0000000018 */
[----:B------:R-:W-:Y:S01]  /*0b20*/  STG.E.64 desc[UR6][R10.64], R24 ;  /* 0x000000180a007986 */ /* 0x000fe2000c101b06 */
[----:B-----5:R-:W-:-:S07]  /*0b30*/  DADD R26, R24, R26 ;  /* 0x00000000181a7229 */ /* 0x020fce000000001a */
[----:B------:R-:W-:Y:S01]  /*0b40*/  STG.E.64 desc[UR6][R10.64+0x8010], R26 ;  /* 0x0080101a0a007986 */ /* 0x000fe2000c101b06 */
[----:B--2---:R-:W-:Y:S01]  /*0b50*/  DADD R14, R26, R12 ;  /* 0x000000001a0e7229 */ /* 0x004fe2000000000c */
[----:B------:R-:W-:-:S06]  /*0b60*/  IMAD.WIDE R12, R17, 0x8, R2 ;  /* 0x00000008110c7825 */ /* 0x000fcc00078e0202 */
[----:B------:R0:W-:Y:S04]  /*0b70*/  STG.E.64 desc[UR6][R10.64+0x10020], R14 ;  /* 0x0100200e0a007986 */ /* 0x0001e8000c101b06 */
[----:B------:R-:W2:Y:S04]  /*0b80*/  LDG.E.64 R16, desc[UR6][R12.64+-0x10020] ;  /* 0xfeffe0060c107981 */ /* 0x000ea8000c1e1b00 */
[----:B-1----:R-:W2:Y:S04]  /*0b90*/  LDG.E.64 R18, desc[UR6][R12.64+-0x8010] ;  /* 0xff7ff0060c127981 */ /* 0x002ea8000c1e1b00 */
[----:B------:R-:W3:Y:S04]  /*0ba0*/  LDG.E.64 R8, desc[UR6][R12.64] ;  /* 0x000000060c087981 */ /* 0x000ee8000c1e1b00 */
[----:B0-----:R-:W4:Y:S04]  /*0bb0*/  LDG.E.64 R14, desc[UR6][R12.64+0x8010] ;  /* 0x008010060c0e7981 */ /* 0x001f28000c1e1b00 */
[----:B------:R-:W5:Y:S01]  /*0bc0*/  LDG.E.64 R20, desc[UR6][R12.64+0x10020] ;  /* 0x010020060c147981 */ /* 0x000f62000c1e1b00 */
[----:B------:R-:W-:Y:S01]  /*0bd0*/  IADD3 R7, PT, PT, R7, 0x2c058, RZ ;  /* 0x0002c05807077810 */ /* 0x000fe20007ffe0ff */
[----:B--2---:R-:W-:-:S07]  /*0be0*/  DADD R28, R16, R18 ;  /* 0x00000000101c7229 */ /* 0x004fce0000000012 */
[----:B------:R1:W-:Y:S01]  /*0bf0*/  STG.E.64 desc[UR6][R12.64+-0x8010], R28 ;  /* 0xff7ff01c0c007986 */ /* 0x0003e2000c101b06 */
[----:B---3--:R-:W-:Y:S01]  /*0c00*/  DADD R16, R8, R28 ;  /* 0x0000000008107229 */ /* 0x008fe2000000001c */
[----:B------:R-:W-:-:S06]  /*0c10*/  IMAD.WIDE R8, R7, 0x8, R2 ;  /* 0x0000000807087825 */ /* 0x000fcc00078e0202 */
[----:B------:R1:W-:Y:S01]  /*0c20*/  STG.E.64 desc[UR6][R12.64], R16 ;  /* 0x000000100c007986 */ /* 0x0003e2000c101b06 */
[----:B----4-:R-:W-:-:S07]  /*0c30*/  DADD R18, R16, R14 ;  /* 0x0000000010127229 */ /* 0x010fce000000000e */
[----:B------:R1:W-:Y:S01]  /*0c40*/  STG.E.64 desc[UR6][R12.64+0x8010], R18 ;  /* 0x008010120c007986 */ /* 0x0003e2000c101b06 */
[----:B-----5:R-:W-:-:S07]  /*0c50*/  DADD R20, R18, R20 ;  /* 0x0000000012147229 */ /* 0x020fce0000000014 */
[----:B------:R1:W-:Y:S04]  /*0c60*/  STG.E.64 desc[UR6][R12.64+0x10020], R20 ;  /* 0x010020140c007986 */ /* 0x0003e8000c101b06 */
[----:B------:R-:W2:Y:S04]  /*0c70*/  LDG.E.64 R14, desc[UR6][R8.64+-0x10020] ;  /* 0xfeffe006080e7981 */ /* 0x000ea8000c1e1b00 */
[----:B------:R-:W2:Y:S01]  /*0c80*/  LDG.E.64 R10, desc[UR6][R8.64+-0x8010] ;  /* 0xff7ff006080a7981 */ /* 0x000ea2000c1e1b00 */
[----:B------:R-:W-:-:S04]  /*0c90*/  UIADD3 UR5, UPT, UPT, UR5, 0x2c, URZ ;  /* 0x0000002c05057890 */ /* 0x000fc8000fffe0ff */
[----:B------:R-:W-:Y:S01]  /*0ca0*/  UISETP.NE.AND UP0, UPT, UR5, 0x1000, UPT ;  /* 0x000010000500788c */ /* 0x000fe2000bf05270 */
[----:B--2---:R-:W-:-:S07]  /*0cb0*/  DADD R14, R14, R10 ;  /* 0x000000000e0e7229 */ /* 0x004fce000000000a */
[----:B------:R1:W-:Y:S01]  /*0cc0*/  STG.E.64 desc[UR6][R8.64+-0x8010], R14 ;  /* 0xff7ff00e08007986 */ /* 0x0003e2000c101b06 */
[----:B------:R-:W-:Y:S05]  /*0cd0*/  BRA.U UP0, `(.L_x_0) ;  /* 0xfffffff500607547 */ /* 0x000fea000b83ffff */
[----:B------:R-:W-:Y:S05]  /*0ce0*/  BRA.U UP1, `(.L_x_1) ;  /* 0xfffffff501007547 */ /* 0x000fea000b83ffff */
[----:B------:R-:W-:Y:S05]  /*0cf0*/  EXIT ;  /* 0x000000000000794d */ /* 0x000fea0003800000 */
.L_x_2:
[----:B------:R-:W-:-:S00]  /*0d00*/  BRA `(.L_x_2) ;  /* 0xfffffffc00fc7947 */ /* 0x000fc0000383ffff */
[----:B------:R-:W-:-:S00]  /*0d10*/  NOP ;  /* 0x0000000000007918 */ /* 0x000fc00000000000 */
        /* <DEDUP_REMOVED lines=14> */
.L_x_6:


//--------------------- .text._Z7kernel1Pd        --------------------------
	.section	.text._Z7kernel1Pd,"ax",@progbits
	.align	128
        .global         _Z7kernel1Pd
        .type           _Z7kernel1Pd,@function
        .size           _Z7kernel1Pd,(.L_x_7 - _Z7kernel1Pd)
        .other          _Z7kernel1Pd,@"STO_CUDA_ENTRY STV_DEFAULT"
_Z7kernel1Pd:
.text._Z7kernel1Pd:
        /* <DEDUP_REMOVED lines=15> */
.L_x_4:
[----:B-1----:R-:W-:-:S05]  /*00f0*/  IMAD.WIDE R10, R5, 0x8, R2 ;  /* 0x00000008050a7825 */ /* 0x002fca00078e0202 */
[----:B------:R-:W2:Y:S04]  /*0100*/  LDG.E.64 R6, desc[UR6][R10.64+-0x10000] ;  /* 0xff0000060a067981 */ /* 0x000ea8000c1e1b00 */
[----:B------:R-:W2:Y:S04]  /*0110*/  LDG.E.64 R8, desc[UR6][R10.64+-0x8000] ;  /* 0xff8000060a087981 */ /* 0x000ea8000c1e1b00 */
        /* <DEDUP_REMOVED lines=14> */
[----:B------:R-:W2:Y:S04]  /*0200*/  LDG.E.64 R22, desc[UR6][R8.64+-0x8000] ;  /* 0xff80000608167981 */ /* 0x000ea8000c1e1b00 */
[----:B------:R-:W3:Y:S04]  /*0210*/  LDG.E.64 R24, desc[UR6][R8.64] ;  /* 0x0000000608187981 */ /* 0x000ee8000c1e1b00 */
[----:B------:R-:W4:Y:S01]  /*0220*/  LDG.E.64 R26, desc[UR6][R8.64+0x8000] ;  /* 0x00800006081a7981 */ /* 0x000f22000c1e1b00 */
[----:B------:R-:W-:Y:S01]  /*0230*/  UIADD3 UR4, UPT, UPT, UR4, 0x1, URZ ;  /* 0x0000000104047890 */ /* 0x000fe2000fffe0ff */
[----:B------:R-:W-:-:S03]  /*0240*/  UMOV UR5, 0x4 ;  /* 0x0000000400057882 */ /* 0x000fc60000000000 */
[----:B------:R-:W-:Y:S01]  /*0250*/  UISETP.NE.AND UP1, UPT, UR4, 0x64, UPT ;  /* 0x000000640400788c */ /* 0x000fe2000bf25270 */
[----:B--2---:R-:W-:-:S07]  /*0260*/  DADD R22, R18, R22 ;  /* 0x0000000012167229 */ /* 0x004fce0000000016 */
[----:B------:R0:W-:Y:S01]  /*0270*/  STG.E.64 desc[UR6][R8.64+-0x8000], R22 ;  /* 0xff80001608007986 */ /* 0x0001e2000c101b06 */
[----:B---3--:R-:W-:-:S07]  /*0280*/  DADD R24, R22, R24 ;  /* 0x0000000016187229 */ /* 0x008fce0000000018 */
[----:B------:R0:W-:Y:S01]  /*0290*/  STG.E.64 desc[UR6][R8.64], R24 ;  /* 0x0000001808007986 */ /* 0x0001e2000c101b06 */
[----:B----4-:R-:W-:-:S07]  /*02a0*/  DADD R18, R24, R26 ;  /* 0x0000000018127229 */ /* 0x010fce000000001a */
[----:B------:R0:W-:Y:S04]  /*02b0*/  STG.E.64 desc[UR6][R8.64+0x8000], R18 ;  /* 0x0080001208007986 */ /* 0x0001e8000c101b06 */
.L_x_3:
[----:B01----:R-:W2:Y:S01]  /*02c0*/  LDG.E.64 R10, desc[UR6][R8.64+0x10000] ;  /* 0x01000006080a7981 */ /* 0x003ea2000c1e1b00 */
[----:B------:R-:W-:Y:S01]  /*02d0*/  IADD3 R13, PT, PT, R7, 0x4000, RZ ;  /* 0x00004000070d7810 */ /* 0x000fe20007ffe0ff */
[----:B--2---:R-:W-:-:S04]  /*02e0*/  DADD R18, R10, R18 ;  /* 0x000000000a127229 */ /* 0x004fc80000000012 */
[----:B------:R-:W-:-:S03]  /*02f0*/  IMAD.WIDE R10, R13, 0x8, R2 ;  /* 0x000000080d0a7825 */ /* 0x000fc600078e0202 */
        /* <DEDUP_REMOVED lines=184> */
[----:B0-----:R-:W4:Y:S04]  /*0e80*/  LDG.E.64 R14, desc[UR6][R10.64+0x8000] ;  /* 0x008000060a0e7981 */ /* 0x001f28000c1e1b00 */
[----:B------:R-:W5:Y:S01]  /*0e90*/  LDG.E.64 R12, desc[UR6][R10.64+0x10000] ;  /* 0x010000060a0c7981 */ /* 0x000f62000c1e1b00 */
[----:B------:R-:W-:-:S05]  /*0ea0*/  IADD3 R7, PT, PT, R7, 0x38000, RZ ;  /* 0x0003800007077810 */ /* 0x000fca0007ffe0ff */
[----:B-1----:R-:W-:Y:S01]  /*0eb0*/  IMAD.WIDE R8, R7, 0x8, R2 ;  /* 0x0000000807087825 */ /* 0x002fe200078e0202 */
[----:B--2---:R-:W-:-:S07]  /*0ec0*/  DADD R22, R16, R18 ;  /* 0x0000000010167229 */ /* 0x004fce0000000012 */
[----:B------:R-:W-:Y:S01]  /*0ed0*/  STG.E.64 desc[UR6][R10.64+-0x8000], R22 ;  /* 0xff8000160a007986 */ /* 0x000fe2000c101b06 */
[----:B---3--:R-:W-:-:S07]  /*0ee0*/  DADD R20, R22, R20 ;  /* 0x0000000016147229 */ /* 0x008fce0000000014 */
        /* <DEDUP_REMOVED lines=8> */
[----:B0-----:R-:W4:Y:S01]  /*0f70*/  LDG.E.64 R20, desc[UR6][R8.64+0x8000] ;  /* 0x0080000608147981 */ /* 0x001f22000c1e1b00 */
[----:B------:R-:W-:-:S04]  /*0f80*/  UIADD3 UR5, UPT, UPT, UR5, 0x38, URZ ;  /* 0x0000003805057890 */ /* 0x000fc8000fffe0ff */
[----:B------:R-:W-:Y:S01]  /*0f90*/  UISETP.NE.AND UP0, UPT, UR5, 0xffc, UPT ;  /* 0x00000ffc0500788c */ /* 0x000fe2000bf05270 */
[----:B--2---:R-:W-:-:S07]  /*0fa0*/  DADD R14, R14, R16 ;  /* 0x000000000e0e7229 */ /* 0x004fce0000000010 */
[----:B------:R1:W-:Y:S01]  /*0fb0*/  STG.E.64 desc[UR6][R8.64+-0x8000], R14 ;  /* 0xff80000e08007986 */ /* 0x0003e2000c101b06 */
[----:B---3--:R-:W-:-:S07]  /*0fc0*/  DADD R16, R14, R18 ;  /* 0x000000000e107229 */ /* 0x008fce0000000012 */
[----:B------:R1:W-:Y:S01]  /*0fd0*/  STG.E.64 desc[UR6][R8.64], R16 ;  /* 0x0000001008007986 */ /* 0x0003e2000c101b06 */
[----:B----4-:R-:W-:-:S07]  /*0fe0*/  DADD R18, R16, R20 ;  /* 0x0000000010127229 */ /* 0x010fce0000000014 */
[----:B------:R1:W-:Y:S01]  /*0ff0*/  STG.E.64 desc[UR6][R8.64+0x8000], R18 ;  /* 0x0080001208007986 */ /* 0x0003e2000c101b06 */
[----:B------:R-:W-:Y:S05]  /*1000*/  BRA.U UP0, `(.L_x_3) ;  /* 0xfffffff100ac7547 */ /* 0x000fea000b83ffff */
[----:B------:R-:W-:Y:S05]  /*1010*/  BRA.U UP1, `(.L_x_4) ;  /* 0xfffffff101347547 */ /* 0x000fea000b83ffff */
[----:B------:R-:W-:Y:S05]  /*1020*/  EXIT ;  /* 0x000000000000794d */ /* 0x000fea0003800000 */
.L_x_5:
        /* <DEDUP_REMOVED lines=13> */
.L_x_7:


//--------------------- .nv.shared.reserved.0     --------------------------
	.section	.nv.shared.reserved.0,"aw",@nobits
	.weak		__nv_reservedSMEM_offset_0_alias
	.size		__nv_reservedSMEM_offset_0_alias, 0, 64
	.other		__nv_reservedSMEM_offset_0_alias,@"STO_CUDA_RESERVED_SHARED STV_DEFAULT"
__nv_reservedSMEM_offset_0_alias:
	.zero		0
	.zero		64


//--------------------- .nv.constant0._Z7kernel2Pd --------------------------
	.section	.nv.constant0._Z7kernel2Pd,"a",@progbits
	.sectionflags	@""
	.align	4
.nv.constant0._Z7kernel2Pd:
	.zero		904


//--------------------- .nv.constant0._Z7kernel1Pd --------------------------
	.section	.nv.constant0._Z7kernel1Pd,"a",@progbits
	.sectionflags	@""
	.align	4
.nv.constant0._Z7kernel1Pd:
	.zero		904


//--------------------- SYMBOLS --------------------------

	.type		.nv.reservedSmem.offset0,@object
	.size		.nv.reservedSmem.offset0,0x4
